//
// Generated by NVIDIA NVVM Compiler
//
// Compiler Build ID: CL-36424714
// Cuda compilation tools, release 13.0, V13.0.88
// Based on NVVM 20.0.0
//

.version 9.0
.target sm_100
.address_size 64

	// .globl	_Z12HelloFromGPUv
.extern .func  (.param .b32 func_retval0) vprintf
(
	.param .b64 vprintf_param_0,
	.param .b64 vprintf_param_1
)
;
.global .align 1 .b8 $str[17] = {73, 110, 105, 116, 105, 97, 108, 32, 99, 111, 109, 109, 105, 116, 46, 10};

.visible .entry _Z12HelloFromGPUv()
{
	.reg .b32 	%r<3>;
	.reg .b64 	%rd<3>;

	mov.u64 	%rd1, $str;
	cvta.global.u64 	%rd2, %rd1;
	{ // callseq 0, 0
	.param .b64 param0;
	st.param.b64 	[param0], %rd2;
	.param .b64 param1;
	st.param.b64 	[param1], 0;
	.param .b32 retval0;
	call.uni (retval0), 
	vprintf, 
	(
	param0, 
	param1
	);
	ld.param.b32 	%r1, [retval0];
	} // callseq 0
	ret;

}


// ===== COMPILED SASS (sm_100) =====

	.target	sm_100

	.elftype	@"ET_EXEC"


//--------------------- .note.nv.tkinfo           --------------------------
	.section	.note.nv.tkinfo,"",@"SHT_NOTE"
	.sectionflags	@"SHF_NOTE_NV_TKINFO"
	.tkinfo
        /*0018*/ 	.word	0x00000002
        /*0030*/ 	.string	""
        /*0030*/ 	.string	"ptxas"
        /*0030*/ 	.string	"Cuda compilation tools, release 13.0, V13.0.88"
        /*0030*/ 	.string	"Build cuda_13.0.r13.0/compiler.36424714_0"
        /*0030*/ 	.string	"-arch sm_100 -m 64 "



//--------------------- .note.nv.cuinfo           --------------------------
	.section	.note.nv.cuinfo,"",@"SHT_NOTE"
	.sectionflags	@"SHF_NOTE_NV_CUINFO"
        /*0018*/ 	.short	0x0002
        /*001a*/ 	.short	0x0064
        /*001c*/ 	.short	0x0082
	.zero		2


//--------------------- .nv.info                  --------------------------
	.section	.nv.info,"",@"SHT_CUDA_INFO"
	.align	4


	//----- nvinfo : EIATTR_REGCOUNT
	.align		4
        /*0000*/ 	.byte	0x04, 0x2f
        /*0002*/ 	.short	(.L_2 - .L_1)
	.align		4
.L_1:
        /*0004*/ 	.word	index@(_Z12HelloFromGPUv)
        /*0008*/ 	.word	0x00000018


	//----- nvinfo : EIATTR_FRAME_SIZE
	.align		4
.L_2:
        /*000c*/ 	.byte	0x04, 0x11
        /*000e*/ 	.short	(.L_4 - .L_3)
	.align		4
.L_3:
        /*0010*/ 	.word	index@(_Z12HelloFromGPUv)
        /*0014*/ 	.word	0x00000000


	//----- nvinfo : EIATTR_MIN_STACK_SIZE
	.align		4
.L_4:
        /*0018*/ 	.byte	0x04, 0x12
        /*001a*/ 	.short	(.L_6 - .L_5)
	.align		4
.L_5:
        /*001c*/ 	.word	index@(_Z12HelloFromGPUv)
        /*0020*/ 	.word	0x00000000
.L_6:


//--------------------- .nv.compat                --------------------------
	.section	.nv.compat,"",@"SHT_CUDA_COMPAT_INFO"
	.align	4
        /*0000*/ 	.byte	0x02, 0x09, 0x00, 0x00, 0x02, 0x02, 0x01, 0x00, 0x02, 0x05, 0x05, 0x00, 0x03, 0x07, 0x01, 0x01
        /*0010*/ 	.byte	0x02, 0x03, 0x00, 0x00, 0x02, 0x06, 0x01, 0x00, 0x04, 0x0b, 0x08, 0x00, 0x09, 0x00, 0x00, 0x00
        /*0020*/ 	.byte	0x00, 0x00, 0x00, 0x00


//--------------------- .nv.info._Z12HelloFromGPUv --------------------------
	.section	.nv.info._Z12HelloFromGPUv,"",@"SHT_CUDA_INFO"
	.sectionflags	@""
	.align	4


	//----- nvinfo : EIATTR_CUDA_API_VERSION
	.align		4
        /*0000*/ 	.byte	0x04, 0x37
        /*0002*/ 	.short	(.L_8 - .L_7)
.L_7:
        /*0004*/ 	.word	0x00000082


	//----- nvinfo : EIATTR_SPARSE_MMA_MASK
	.align		4
.L_8:
        /*0008*/ 	.byte	0x03, 0x50
        /*000a*/ 	.short	0x0000


	//----- nvinfo : EIATTR_MAXREG_COUNT
	.align		4
        /*000c*/ 	.byte	0x03, 0x1b
        /*000e*/ 	.short	0x00ff


	//----- nvinfo : EIATTR_EXTERNS
	.align		4
        /*0010*/ 	.byte	0x04, 0x0f
        /*0012*/ 	.short	(.L_10 - .L_9)


	//   ....[0]....
	.align		4
.L_9:
        /*0014*/ 	.word	index@(vprintf)


	//----- nvinfo : EIATTR_MERCURY_ISA_VERSION
	.align		4
.L_10:
        /*0018*/ 	.byte	0x03, 0x5f
        /*001a*/ 	.short	0x0101


	//----- nvinfo : EIATTR_VRC_CTA_INIT_COUNT
	.align		4
        /*001c*/ 	.byte	0x02, 0x4a
	.zero		1
	.zero		1


	//----- nvinfo : EIATTR_SYSCALL_OFFSETS
	.align		4
        /*0020*/ 	.byte	0x04, 0x46
        /*0022*/ 	.short	(.L_12 - .L_11)


	//   ....[0]....
.L_11:
        /*0024*/ 	.word	0x00000080


	//----- nvinfo : EIATTR_EXIT_INSTR_OFFSETS
	.align		4
.L_12:
        /*0028*/ 	.byte	0x04, 0x1c
        /*002a*/ 	.short	(.L_14 - .L_13)


	//   ....[0]....
.L_13:
        /*002c*/ 	.word	0x00000090


	//----- nvinfo : EIATTR_SW_WAR
	.align		4
.L_14:
        /*0030*/ 	.byte	0x04, 0x36
        /*0032*/ 	.short	(.L_16 - .L_15)
.L_15:
        /*0034*/ 	.word	0x00000008
.L_16:


//--------------------- .nv.callgraph             --------------------------
	.section	.nv.callgraph,"",@"SHT_CUDA_CALLGRAPH"
	.align	4
	.sectionentsize	8
	.align		4
        /*0000*/ 	.word	0x00000000
	.align		4
        /*0004*/ 	.word	0xffffffff
	.align		4
        /*0008*/ 	.word	index@(_Z12HelloFromGPUv)
	.align		4
        /*000c*/ 	.word	index@(vprintf)
	.align		4
        /*0010*/ 	.word	0x00000000
	.align		4
        /*0014*/ 	.word	0xfffffffe
	.align		4
        /*0018*/ 	.word	0x00000000
	.align		4
        /*001c*/ 	.word	0xfffffffd
	.align		4
        /*0020*/ 	.word	0x00000000
	.align		4
        /*0024*/ 	.word	0xfffffffc


//--------------------- .nv.constant4             --------------------------
	.section	.nv.constant4,"a",@progbits
	.align	8
	.align		8
.nv.constant4:
        /*0000*/ 	.dword	vprintf
	.align		8
        /*0008*/ 	.dword	$str


//--------------------- .text._Z12HelloFromGPUv   --------------------------
	.section	.text._Z12HelloFromGPUv,"ax",@progbits
	.align	128
        .global         _Z12HelloFromGPUv
        .type           _Z12HelloFromGPUv,@function
        .size           _Z12HelloFromGPUv,(.L_x_2 - _Z12HelloFromGPUv)
        .other          _Z12HelloFromGPUv,@"STO_CUDA_ENTRY STV_DEFAULT"
_Z12HelloFromGPUv:
.text._Z12HelloFromGPUv:
[----:B------:R-:W0:Y:S01]  /*0000*/  LDC R1, c[0x0][0x37c] ;  /* 0x0000df00ff017b82 */ /* 0x000e220000000800 */
[----:B------:R-:W-:Y:S01]  /*0010*/  MOV R0, 0x0 ;  /* 0x0000000000007802 */ /* 0x000fe20000000f00 */
[----:B------:R-:W1:Y:S01]  /*0020*/  LDCU.64 UR4, c[0x4][0x8] ;  /* 0x01000100ff0477ac */ /* 0x000e620008000a00 */
[----:B------:R-:W-:-:S05]  /*0030*/  CS2R R6, SRZ ;  /* 0x0000000000067805 */ /* 0x000fca000001ff00 */
[----:B------:R2:W3:Y:S01]  /*0040*/  LDC.64 R2, c[0x4][R0] ;  /* 0x0100000000027b82 */ /* 0x0004e20000000a00 */
[----:B-1----:R-:W-:Y:S02]  /*0050*/  IMAD.U32 R4, RZ, RZ, UR4 ;  /* 0x00000004ff047e24 */ /* 0x002fe4000f8e00ff */
[----:B--2---:R-:W-:-:S07]  /*0060*/  IMAD.U32 R5, RZ, RZ, UR5 ;  /* 0x00000005ff057e24 */ /* 0x004fce000f8e00ff */
[----:B------:R-:W-:-:S07]  /*0070*/  LEPC R20, `(.L_x_0) ;  /* 0x000000001014794e */ /* 0x000fce0000000000 */
[----:B0--3--:R-:W-:Y:S05]  /*0080*/  CALL.ABS.NOINC R2 ;  /* 0x0000000002007343 */ /* 0x009fea0003c00000 */
.L_x_0:
[----:B------:R-:W-:Y:S05]  /*0090*/  EXIT ;  /* 0x000000000000794d */ /* 0x000fea0003800000 */
.L_x_1:
[----:B------:R-:W-:-:S00]  /*00a0*/  BRA `(.L_x_1) ;  /* 0xfffffffc00fc7947 */ /* 0x000fc0000383ffff */
[----:B------:R-:W-:-:S00]  /*00b0*/  NOP ;  /* 0x0000000000007918 */ /* 0x000fc00000000000 */
        /* <DEDUP_REMOVED lines=12> */
.L_x_2:


//--------------------- .nv.global.init           --------------------------
	.section	.nv.global.init,"aw",@progbits
.nv.global.init:
	.type		$str,@object
	.size		$str,(.L_0 - $str)
$str:
        /*0000*/ 	.byte	0x49, 0x6e, 0x69, 0x74, 0x69, 0x61, 0x6c, 0x20, 0x63, 0x6f, 0x6d, 0x6d, 0x69, 0x74, 0x2e, 0x0a
        /*0010*/ 	.byte	0x00
.L_0:


//--------------------- .nv.shared.reserved.0     --------------------------
	.section	.nv.shared.reserved.0,"aw",@nobits
	.weak		__nv_reservedSMEM_offset_0_alias
	.size		__nv_reservedSMEM_offset_0_alias, 0, 64
	.other		__nv_reservedSMEM_offset_0_alias,@"STO_CUDA_RESERVED_SHARED STV_DEFAULT"
__nv_reservedSMEM_offset_0_alias:
	.zero		0
	.zero		64


//--------------------- .nv.constant0._Z12HelloFromGPUv --------------------------
	.section	.nv.constant0._Z12HelloFromGPUv,"a",@progbits
	.sectionflags	@""
	.align	4
.nv.constant0._Z12HelloFromGPUv:
	.zero		896


//--------------------- SYMBOLS --------------------------

	.type		.nv.reservedSmem.offset0,@object
	.size		.nv.reservedSmem.offset0,0x4
	.type		vprintf,@function
